//
// Generated by NVIDIA NVVM Compiler
//
// Compiler Build ID: CL-36424714
// Cuda compilation tools, release 13.0, V13.0.88
// Based on NVVM 20.0.0
//

.version 9.0
.target sm_100
.address_size 64

	// .globl	_Z12PowerKernal2PjS_y

.visible .entry _Z12PowerKernal2PjS_y(
	.param .u64 .ptr .align 1 _Z12PowerKernal2PjS_y_param_0,
	.param .u64 .ptr .align 1 _Z12PowerKernal2PjS_y_param_1,
	.param .u64 _Z12PowerKernal2PjS_y_param_2
)
{
	.reg .b32 	%r<9>;
	.reg .b64 	%rd<10>;

	ld.param.u64 	%rd1, [_Z12PowerKernal2PjS_y_param_0];
	ld.param.u64 	%rd2, [_Z12PowerKernal2PjS_y_param_1];
	ld.param.u32 	%r1, [_Z12PowerKernal2PjS_y_param_2];
	cvta.to.global.u64 	%rd3, %rd2;
	cvta.to.global.u64 	%rd4, %rd1;
	mov.u32 	%r2, %ntid.x;
	mov.u32 	%r3, %ctaid.x;
	mov.u32 	%r4, %tid.x;
	mad.lo.s32 	%r5, %r2, %r3, %r4;
	mul.wide.u32 	%rd5, %r5, 4;
	add.s64 	%rd6, %rd4, %rd5;
	ld.global.u32 	%r6, [%rd6];
	mov.u32 	%r8, %r6;
	// begin inline asm
	.reg .b32 r1;
.reg .pred p;
mov.u32 r1, %r1;
loop_alpha:
sub.u32 r1, r1, 1;
bra loop_1;
loop_1:
bra loop_2;
loop_2:
bra loop_3;
loop_3:
bra loop_4;
loop_4:
bra loop_5;
loop_5:
bra loop_6;
loop_6:
bra loop_7;
loop_7:
bra loop_8;
loop_8:
bra loop_9;
loop_9:
bra loop_10;
loop_10:
bra loop_11;
loop_11:
bra loop_12;
loop_12:
bra loop_13;
loop_13:
bra loop_14;
loop_14:
bra loop_15;
loop_15:
bra loop_16;
loop_16:
bra loop_17;
loop_17:
bra loop_18;
loop_18:
bra loop_19;
loop_19:
bra loop_20;
loop_20:
bra loop_21;
loop_21:
bra loop_22;
loop_22:
bra loop_23;
loop_23:
bra loop_24;
loop_24:
bra loop_25;
loop_25:
bra loop_26;
loop_26:
bra loop_27;
loop_27:
bra loop_28;
loop_28:
bra loop_29;
loop_29:
bra loop_30;
loop_30:
bra loop_31;
loop_31:
bra loop_32;
loop_32:
bra loop_33;
loop_33:
bra loop_34;
loop_34:
bra loop_35;
loop_35:
bra loop_36;
loop_36:
bra loop_37;
loop_37:
bra loop_38;
loop_38:
bra loop_39;
loop_39:
bra loop_40;
loop_40:
bra loop_41;
loop_41:
bra loop_42;
loop_42:
bra loop_43;
loop_43:
bra loop_44;
loop_44:
bra loop_45;
loop_45:
bra loop_46;
loop_46:
bra loop_47;
loop_47:
bra loop_48;
loop_48:
bra loop_49;
loop_49:
bra loop_50;
loop_50:
setp.ne.u32 p, r1, 0;
@p bra loop_alpha;

	// end inline asm
	mov.u32 	%r7, %r8;
	add.s64 	%rd9, %rd3, %rd5;
	st.global.u32 	[%rd9], %r7;
	ret;

}


// ===== COMPILED SASS (sm_100) =====

	.target	sm_100

	.elftype	@"ET_EXEC"


//--------------------- .note.nv.tkinfo           --------------------------
	.section	.note.nv.tkinfo,"",@"SHT_NOTE"
	.sectionflags	@"SHF_NOTE_NV_TKINFO"
	.tkinfo
        /*0018*/ 	.word	0x00000002
        /*0030*/ 	.string	""
        /*0030*/ 	.string	"ptxas"
        /*0030*/ 	.string	"Cuda compilation tools, release 13.0, V13.0.88"
        /*0030*/ 	.string	"Build cuda_13.0.r13.0/compiler.36424714_0"
        /*0030*/ 	.string	"-arch sm_100 -m 64 "



//--------------------- .note.nv.cuinfo           --------------------------
	.section	.note.nv.cuinfo,"",@"SHT_NOTE"
	.sectionflags	@"SHF_NOTE_NV_CUINFO"
        /*0018*/ 	.short	0x0002
        /*001a*/ 	.short	0x0064
        /*001c*/ 	.short	0x0082
	.zero		2


//--------------------- .nv.info                  --------------------------
	.section	.nv.info,"",@"SHT_CUDA_INFO"
	.align	4


	//----- nvinfo : EIATTR_REGCOUNT
	.align		4
        /*0000*/ 	.byte	0x04, 0x2f
        /*0002*/ 	.short	(.L_1 - .L_0)
	.align		4
.L_0:
        /*0004*/ 	.word	index@(_Z12PowerKernal2PjS_y)
        /*0008*/ 	.word	0x0000000a


	//----- nvinfo : EIATTR_FRAME_SIZE
	.align		4
.L_1:
        /*000c*/ 	.byte	0x04, 0x11
        /*000e*/ 	.short	(.L_3 - .L_2)
	.align		4
.L_2:
        /*0010*/ 	.word	index@(_Z12PowerKernal2PjS_y)
        /*0014*/ 	.word	0x00000000


	//----- nvinfo : EIATTR_MIN_STACK_SIZE
	.align		4
.L_3:
        /*0018*/ 	.byte	0x04, 0x12
        /*001a*/ 	.short	(.L_5 - .L_4)
	.align		4
.L_4:
        /*001c*/ 	.word	index@(_Z12PowerKernal2PjS_y)
        /*0020*/ 	.word	0x00000000
.L_5:


//--------------------- .nv.compat                --------------------------
	.section	.nv.compat,"",@"SHT_CUDA_COMPAT_INFO"
	.align	4
        /*0000*/ 	.byte	0x02, 0x09, 0x00, 0x00, 0x02, 0x02, 0x01, 0x00, 0x02, 0x05, 0x05, 0x00, 0x03, 0x07, 0x01, 0x01
        /*0010*/ 	.byte	0x02, 0x03, 0x00, 0x00, 0x02, 0x06, 0x01, 0x00, 0x04, 0x0b, 0x08, 0x00, 0x09, 0x00, 0x00, 0x00
        /*0020*/ 	.byte	0x00, 0x00, 0x00, 0x00


//--------------------- .nv.info._Z12PowerKernal2PjS_y --------------------------
	.section	.nv.info._Z12PowerKernal2PjS_y,"",@"SHT_CUDA_INFO"
	.sectionflags	@""
	.align	4


	//----- nvinfo : EIATTR_CUDA_API_VERSION
	.align		4
        /*0000*/ 	.byte	0x04, 0x37
        /*0002*/ 	.short	(.L_7 - .L_6)
.L_6:
        /*0004*/ 	.word	0x00000082


	//----- nvinfo : EIATTR_KPARAM_INFO
	.align		4
.L_7:
        /*0008*/ 	.byte	0x04, 0x17
        /*000a*/ 	.short	(.L_9 - .L_8)
.L_8:
        /*000c*/ 	.word	0x00000000
        /*0010*/ 	.short	0x0002
        /*0012*/ 	.short	0x0010
        /*0014*/ 	.byte	0x00, 0xf0, 0x21, 0x00


	//----- nvinfo : EIATTR_KPARAM_INFO
	.align		4
.L_9:
        /*0018*/ 	.byte	0x04, 0x17
        /*001a*/ 	.short	(.L_11 - .L_10)
.L_10:
        /*001c*/ 	.word	0x00000000
        /*0020*/ 	.short	0x0001
        /*0022*/ 	.short	0x0008
        /*0024*/ 	.byte	0x00, 0xf5, 0x21, 0x00


	//----- nvinfo : EIATTR_KPARAM_INFO
	.align		4
.L_11:
        /*0028*/ 	.byte	0x04, 0x17
        /*002a*/ 	.short	(.L_13 - .L_12)
.L_12:
        /*002c*/ 	.word	0x00000000
        /*0030*/ 	.short	0x0000
        /*0032*/ 	.short	0x0000
        /*0034*/ 	.byte	0x00, 0xf5, 0x21, 0x00


	//----- nvinfo : EIATTR_SPARSE_MMA_MASK
	.align		4
.L_13:
        /*0038*/ 	.byte	0x03, 0x50
        /*003a*/ 	.short	0x0000


	//----- nvinfo : EIATTR_MAXREG_COUNT
	.align		4
        /*003c*/ 	.byte	0x03, 0x1b
        /*003e*/ 	.short	0x00ff


	//----- nvinfo : EIATTR_MERCURY_ISA_VERSION
	.align		4
        /*0040*/ 	.byte	0x03, 0x5f
        /*0042*/ 	.short	0x0101


	//----- nvinfo : EIATTR_VRC_CTA_INIT_COUNT
	.align		4
        /*0044*/ 	.byte	0x02, 0x4a
	.zero		1
	.zero		1


	//----- nvinfo : EIATTR_EXIT_INSTR_OFFSETS
	.align		4
        /*0048*/ 	.byte	0x04, 0x1c
        /*004a*/ 	.short	(.L_15 - .L_14)


	//   ....[0]....
.L_14:
        /*004c*/ 	.word	0x000000c0


	//----- nvinfo : EIATTR_CBANK_PARAM_SIZE
	.align		4
.L_15:
        /*0050*/ 	.byte	0x03, 0x19
        /*0052*/ 	.short	0x0018


	//----- nvinfo : EIATTR_PARAM_CBANK
	.align		4
        /*0054*/ 	.byte	0x04, 0x0a
        /*0056*/ 	.short	(.L_17 - .L_16)
	.align		4
.L_16:
        /*0058*/ 	.word	index@(.nv.constant0._Z12PowerKernal2PjS_y)
        /*005c*/ 	.short	0x0380
        /*005e*/ 	.short	0x0018


	//----- nvinfo : EIATTR_SW_WAR
	.align		4
.L_17:
        /*0060*/ 	.byte	0x04, 0x36
        /*0062*/ 	.short	(.L_19 - .L_18)
.L_18:
        /*0064*/ 	.word	0x00000008
.L_19:


//--------------------- .nv.callgraph             --------------------------
	.section	.nv.callgraph,"",@"SHT_CUDA_CALLGRAPH"
	.align	4
	.sectionentsize	8
	.align		4
        /*0000*/ 	.word	0x00000000
	.align		4
        /*0004*/ 	.word	0xffffffff
	.align		4
        /*0008*/ 	.word	0x00000000
	.align		4
        /*000c*/ 	.word	0xfffffffe
	.align		4
        /*0010*/ 	.word	0x00000000
	.align		4
        /*0014*/ 	.word	0xfffffffd
	.align		4
        /*0018*/ 	.word	0x00000000
	.align		4
        /*001c*/ 	.word	0xfffffffc


//--------------------- .text._Z12PowerKernal2PjS_y --------------------------
	.section	.text._Z12PowerKernal2PjS_y,"ax",@progbits
	.align	128
        .global         _Z12PowerKernal2PjS_y
        .type           _Z12PowerKernal2PjS_y,@function
        .size           _Z12PowerKernal2PjS_y,(.L_x_1 - _Z12PowerKernal2PjS_y)
        .other          _Z12PowerKernal2PjS_y,@"STO_CUDA_ENTRY STV_DEFAULT"
_Z12PowerKernal2PjS_y:
.text._Z12PowerKernal2PjS_y:
[----:B------:R-:W-:Y:S01]  /*0000*/  LDC R1, c[0x0][0x37c] ;  /* 0x0000df00ff017b82 */ /* 0x000fe20000000800 */
[----:B------:R-:W0:Y:S07]  /*0010*/  S2R R7, SR_CTAID.X ;  /* 0x0000000000077919 */ /* 0x000e2e0000002500 */
[----:B------:R-:W1:Y:S01]  /*0020*/  LDC.64 R2, c[0x0][0x380] ;  /* 0x0000e000ff027b82 */ /* 0x000e620000000a00 */
[----:B------:R-:W0:Y:S01]  /*0030*/  LDCU UR6, c[0x0][0x360] ;  /* 0x00006c00ff0677ac */ /* 0x000e220008000800 */
[----:B------:R-:W0:Y:S01]  /*0040*/  S2R R0, SR_TID.X ;  /* 0x0000000000007919 */ /* 0x000e220000002100 */
[----:B------:R-:W2:Y:S05]  /*0050*/  LDCU.64 UR4, c[0x0][0x358] ;  /* 0x00006b00ff0477ac */ /* 0x000eaa0008000a00 */
[----:B------:R-:W3:Y:S01]  /*0060*/  LDC.64 R4, c[0x0][0x388] ;  /* 0x0000e200ff047b82 */ /* 0x000ee20000000a00 */
[----:B0-----:R-:W-:-:S04]  /*0070*/  IMAD R7, R7, UR6, R0 ;  /* 0x0000000607077c24 */ /* 0x001fc8000f8e0200 */
[----:B-1----:R-:W-:-:S06]  /*0080*/  IMAD.WIDE.U32 R2, R7, 0x4, R2 ;  /* 0x0000000407027825 */ /* 0x002fcc00078e0002 */
[----:B--2---:R-:W2:Y:S01]  /*0090*/  LDG.E R3, desc[UR4][R2.64] ;  /* 0x0000000402037981 */ /* 0x004ea2000c1e1900 */
[----:B---3--:R-:W-:-:S05]  /*00a0*/  IMAD.WIDE.U32 R4, R7, 0x4, R4 ;  /* 0x0000000407047825 */ /* 0x008fca00078e0004 */
[----:B--2---:R-:W-:Y:S01]  /*00b0*/  STG.E desc[UR4][R4.64], R3 ;  /* 0x0000000304007986 */ /* 0x004fe2000c101904 */
[----:B------:R-:W-:Y:S05]  /*00c0*/  EXIT ;  /* 0x000000000000794d */ /* 0x000fea0003800000 */
.L_x_0:
[----:B------:R-:W-:-:S00]  /*00d0*/  BRA `(.L_x_0) ;  /* 0xfffffffc00fc7947 */ /* 0x000fc0000383ffff */
[----:B------:R-:W-:-:S00]  /*00e0*/  NOP ;  /* 0x0000000000007918 */ /* 0x000fc00000000000 */
        /* <DEDUP_REMOVED lines=9> */
.L_x_1:


//--------------------- .nv.shared.reserved.0     --------------------------
	.section	.nv.shared.reserved.0,"aw",@nobits
	.weak		__nv_reservedSMEM_offset_0_alias
	.size		__nv_reservedSMEM_offset_0_alias, 0, 64
	.other		__nv_reservedSMEM_offset_0_alias,@"STO_CUDA_RESERVED_SHARED STV_DEFAULT"
__nv_reservedSMEM_offset_0_alias:
	.zero		0
	.zero		64


//--------------------- .nv.constant0._Z12PowerKernal2PjS_y --------------------------
	.section	.nv.constant0._Z12PowerKernal2PjS_y,"a",@progbits
	.sectionflags	@""
	.align	4
.nv.constant0._Z12PowerKernal2PjS_y:
	.zero		920


//--------------------- SYMBOLS --------------------------

	.type		.nv.reservedSmem.offset0,@object
	.size		.nv.reservedSmem.offset0,0x4
